	.headerflags	@"EF_CUDA_TEXMODE_UNIFIED EF_CUDA_64BIT_ADDRESS EF_CUDA_ACCELERATORS EF_CUDA_SM90 EF_CUDA_VIRTUAL_SM(EF_CUDA_SM90)"
	.elftype	@"ET_EXEC"


//--------------------- .nv.info                  --------------------------
	.section	.nv.info,"",@"SHT_CUDA_INFO"
	.align	4


	//----- nvinfo : EIATTR_REGCOUNT
	.align		4
        /*0000*/ 	.byte	0x04, 0x2f
        /*0002*/ 	.short	(.L_2 - .L_1)
	.align		4
.L_1:
        /*0004*/ 	.word	index@(triton_poi_fused_add_native_layer_norm_8)
        /*0008*/ 	.word	0x0000001a


	//----- nvinfo : EIATTR_MIN_STACK_SIZE
	.align		4
.L_2:
        /*000c*/ 	.byte	0x04, 0x12
        /*000e*/ 	.short	(.L_4 - .L_3)
	.align		4
.L_3:
        /*0010*/ 	.word	index@(triton_poi_fused_add_native_layer_norm_8)
        /*0014*/ 	.word	0x00000000


	//----- nvinfo : EIATTR_FRAME_SIZE
	.align		4
.L_4:
        /*0018*/ 	.byte	0x04, 0x11
        /*001a*/ 	.short	(.L_6 - .L_5)
	.align		4
.L_5:
        /*001c*/ 	.word	index@(triton_poi_fused_add_native_layer_norm_8)
        /*0020*/ 	.word	0x00000000


	//----- nvinfo : EIATTR_MIN_STACK_SIZE
	.align		4
.L_6:
        /*0024*/ 	.byte	0x04, 0x12
        /*0026*/ 	.short	(.L_8 - .L_7)
	.align		4
.L_7:
        /*0028*/ 	.word	index@(triton_poi_fused_add_native_layer_norm_8)
        /*002c*/ 	.word	0x00000000
.L_8:


//--------------------- .nv.info.triton_poi_fused_add_native_layer_norm_8 --------------------------
	.section	.nv.info.triton_poi_fused_add_native_layer_norm_8,"",@"SHT_CUDA_INFO"
	.sectionflags	@""
	.align	4


	//----- nvinfo : EIATTR_CUDA_API_VERSION
	.align		4
        /*0000*/ 	.byte	0x04, 0x37
        /*0002*/ 	.short	(.L_10 - .L_9)
.L_9:
        /*0004*/ 	.word	0x0000007c


	//----- nvinfo : EIATTR_KPARAM_INFO
	.align		4
.L_10:
        /*0008*/ 	.byte	0x04, 0x17
        /*000a*/ 	.short	(.L_12 - .L_11)
.L_11:
        /*000c*/ 	.word	0x00000000
        /*0010*/ 	.short	0x0007
        /*0012*/ 	.short	0x0038
        /*0014*/ 	.byte	0x00, 0xf0, 0x11, 0x00


	//----- nvinfo : EIATTR_KPARAM_INFO
	.align		4
.L_12:
        /*0018*/ 	.byte	0x04, 0x17
        /*001a*/ 	.short	(.L_14 - .L_13)
.L_13:
        /*001c*/ 	.word	0x00000000
        /*0020*/ 	.short	0x0006
        /*0022*/ 	.short	0x0030
        /*0024*/ 	.byte	0x00, 0xf4, 0x21, 0x00


	//----- nvinfo : EIATTR_KPARAM_INFO
	.align		4
.L_14:
        /*0028*/ 	.byte	0x04, 0x17
        /*002a*/ 	.short	(.L_16 - .L_15)
.L_15:
        /*002c*/ 	.word	0x00000000
        /*0030*/ 	.short	0x0005
        /*0032*/ 	.short	0x0028
        /*0034*/ 	.byte	0x00, 0xf4, 0x21, 0x00


	//----- nvinfo : EIATTR_KPARAM_INFO
	.align		4
.L_16:
        /*0038*/ 	.byte	0x04, 0x17
        /*003a*/ 	.short	(.L_18 - .L_17)
.L_17:
        /*003c*/ 	.word	0x00000000
        /*0040*/ 	.short	0x0004
        /*0042*/ 	.short	0x0020
        /*0044*/ 	.byte	0x00, 0xf4, 0x21, 0x00


	//----- nvinfo : EIATTR_KPARAM_INFO
	.align		4
.L_18:
        /*0048*/ 	.byte	0x04, 0x17
        /*004a*/ 	.short	(.L_20 - .L_19)
.L_19:
        /*004c*/ 	.word	0x00000000
        /*0050*/ 	.short	0x0003
        /*0052*/ 	.short	0x0018
        /*0054*/ 	.byte	0x00, 0xf4, 0x21, 0x00


	//----- nvinfo : EIATTR_KPARAM_INFO
	.align		4
.L_20:
        /*0058*/ 	.byte	0x04, 0x17
        /*005a*/ 	.short	(.L_22 - .L_21)
.L_21:
        /*005c*/ 	.word	0x00000000
        /*0060*/ 	.short	0x0002
        /*0062*/ 	.short	0x0010
        /*0064*/ 	.byte	0x00, 0xf4, 0x21, 0x00


	//----- nvinfo : EIATTR_KPARAM_INFO
	.align		4
.L_22:
        /*0068*/ 	.byte	0x04, 0x17
        /*006a*/ 	.short	(.L_24 - .L_23)
.L_23:
        /*006c*/ 	.word	0x00000000
        /*0070*/ 	.short	0x0001
        /*0072*/ 	.short	0x0008
        /*0074*/ 	.byte	0x00, 0xf4, 0x21, 0x00


	//----- nvinfo : EIATTR_KPARAM_INFO
	.align		4
.L_24:
        /*0078*/ 	.byte	0x04, 0x17
        /*007a*/ 	.short	(.L_26 - .L_25)
.L_25:
        /*007c*/ 	.word	0x00000000
        /*0080*/ 	.short	0x0000
        /*0082*/ 	.short	0x0000
        /*0084*/ 	.byte	0x00, 0xf4, 0x21, 0x00


	//----- nvinfo : EIATTR_SPARSE_MMA_MASK
	.align		4
.L_26:
        /*0088*/ 	.byte	0x03, 0x50
        /*008a*/ 	.short	0x0000


	//----- nvinfo : EIATTR_MAXREG_COUNT
	.align		4
        /*008c*/ 	.byte	0x03, 0x1b
        /*008e*/ 	.short	0x00ff


	//----- nvinfo : EIATTR_EXIT_INSTR_OFFSETS
	.align		4
        /*0090*/ 	.byte	0x04, 0x1c
        /*0092*/ 	.short	(.L_28 - .L_27)


	//   ....[0]....
.L_27:
        /*0094*/ 	.word	0x00000350


	//   ....[1]....
        /*0098*/ 	.word	0x00000370


	//----- nvinfo : EIATTR_REQNTID
	.align		4
.L_28:
        /*009c*/ 	.byte	0x04, 0x10
        /*009e*/ 	.short	(.L_30 - .L_29)
.L_29:
        /*00a0*/ 	.word	0x00000080
        /*00a4*/ 	.word	0x00000001
        /*00a8*/ 	.word	0x00000001


	//----- nvinfo : EIATTR_CBANK_PARAM_SIZE
	.align		4
.L_30:
        /*00ac*/ 	.byte	0x03, 0x19
        /*00ae*/ 	.short	0x003c


	//----- nvinfo : EIATTR_PARAM_CBANK
	.align		4
        /*00b0*/ 	.byte	0x04, 0x0a
        /*00b2*/ 	.short	(.L_32 - .L_31)
	.align		4
.L_31:
        /*00b4*/ 	.word	index@(.nv.constant0.triton_poi_fused_add_native_layer_norm_8)
        /*00b8*/ 	.short	0x0210
        /*00ba*/ 	.short	0x003c


	//----- nvinfo : EIATTR_SW_WAR
	.align		4
.L_32:
        /*00bc*/ 	.byte	0x04, 0x36
        /*00be*/ 	.short	(.L_34 - .L_33)
.L_33:
        /*00c0*/ 	.word	0x00000008
.L_34:


//--------------------- .nv.callgraph             --------------------------
	.section	.nv.callgraph,"",@"SHT_CUDA_CALLGRAPH"
	.align	4
	.sectionentsize	8
	.align		4
        /*0000*/ 	.word	0x00000000
	.align		4
        /*0004*/ 	.word	0xffffffff
	.align		4
        /*0008*/ 	.word	0x00000000
	.align		4
        /*000c*/ 	.word	0xfffffffe
	.align		4
        /*0010*/ 	.word	0x00000000
	.align		4
        /*0014*/ 	.word	0xfffffffd
	.align		4
        /*0018*/ 	.word	0x00000000
	.align		4
        /*001c*/ 	.word	0xfffffffc


//--------------------- .nv.constant4             --------------------------
	.section	.nv.constant4,"a",@progbits
	.align	8
	.align		8
.nv.constant4:
        /*0000*/ 	.dword	_$_str


//--------------------- .text.triton_poi_fused_add_native_layer_norm_8 --------------------------
	.section	.text.triton_poi_fused_add_native_layer_norm_8,"ax",@progbits
	.align	128
        .global         triton_poi_fused_add_native_layer_norm_8
        .type           triton_poi_fused_add_native_layer_norm_8,@function
        .size           triton_poi_fused_add_native_layer_norm_8,(.L_x_1 - triton_poi_fused_add_native_layer_norm_8)
        .other          triton_poi_fused_add_native_layer_norm_8,@"STO_CUDA_ENTRY STV_DEFAULT"
triton_poi_fused_add_native_layer_norm_8:
.text.triton_poi_fused_add_native_layer_norm_8:
[----:B------:R-:W0:Y:S01]  /*0000*/  LDC R1, c[0x0][0x28] ;  /* 0x00000a00ff017b82 */ /* 0x000e220000000800 */
[----:B------:R-:W1:Y:S07]  /*0010*/  S2R R0, SR_TID.X ;  /* 0x0000000000007919 */ /* 0x000e6e0000002100 */
[----:B------:R-:W2:Y:S01]  /*0020*/  LDC.64 R20, c[0x0][0x228] ;  /* 0x00008a00ff147b82 */ /* 0x000ea20000000a00 */
[----:B------:R-:W-:Y:S01]  /*0030*/  CS2R R10, SRZ ;  /* 0x00000000000a7805 */ /* 0x000fe2000001ff00 */
[----:B------:R-:W-:Y:S01]  /*0040*/  ULDC.64 UR4, c[0x0][0x208] ;  /* 0x0000820000047ab9 */ /* 0x000fe20000000a00 */
[----:B------:R-:W3:Y:S05]  /*0050*/  S2R R3, SR_CTAID.X ;  /* 0x0000000000037919 */ /* 0x000eea0000002500 */
[----:B------:R-:W4:Y:S08]  /*0060*/  LDC.64 R12, c[0x0][0x220] ;  /* 0x00008800ff0c7b82 */ /* 0x000f300000000a00 */
[----:B------:R-:W5:Y:S08]  /*0070*/  LDC.64 R14, c[0x0][0x210] ;  /* 0x00008400ff0e7b82 */ /* 0x000f700000000a00 */
[----:B------:R-:W5:Y:S01]  /*0080*/  LDC.64 R16, c[0x0][0x218] ;  /* 0x00008600ff107b82 */ /* 0x000f620000000a00 */
[----:B-1----:R-:W-:-:S07]  /*0090*/  SHF.L.U32 R0, R0, 0x1, RZ ;  /* 0x0000000100007819 */ /* 0x002fce00000006ff */
[----:B------:R-:W1:Y:S01]  /*00a0*/  LDC.64 R6, c[0x0][0x230] ;  /* 0x00008c00ff067b82 */ /* 0x000e620000000a00 */
[----:B------:R-:W-:-:S04]  /*00b0*/  LOP3.LUT R0, R0, 0xfe, RZ, 0xc0, !PT ;  /* 0x000000fe00007812 */ /* 0x000fc800078ec0ff */
[----:B---3--:R-:W-:-:S03]  /*00c0*/  LEA R0, R3, R0, 0x8 ;  /* 0x0000000003007211 */ /* 0x008fc600078e40ff */
[----:B------:R-:W3:Y:S01]  /*00d0*/  LDC.64 R8, c[0x0][0x238] ;  /* 0x00008e00ff087b82 */ /* 0x000ee20000000a00 */
[----:B------:R-:W-:Y:S02]  /*00e0*/  SHF.R.S32.HI R3, RZ, 0x1f, R0 ;  /* 0x0000001fff037819 */ /* 0x000fe40000011400 */
[----:B------:R-:W-:Y:S02]  /*00f0*/  ISETP.GE.AND P0, PT, R0, 0x100, PT ;  /* 0x000001000000780c */ /* 0x000fe40003f06270 */
[----:B------:R-:W-:-:S04]  /*0100*/  LEA.HI R18, R3, R0, RZ, 0x2 ;  /* 0x0000000003127211 */ /* 0x000fc800078f10ff */
[----:B------:R-:W-:-:S05]  /*0110*/  SHF.R.S32.HI R3, RZ, 0x2, R18 ;  /* 0x00000002ff037819 */ /* 0x000fca0000011412 */
[----:B--2---:R-:W-:-:S05]  /*0120*/  IMAD.WIDE R20, R3, 0x4, R20 ;  /* 0x0000000403147825 */ /* 0x004fca00078e0214 */
[----:B------:R-:W2:Y:S01]  /*0130*/  @!P0 LDG.E.EL R11, desc[UR4][R20.64] ;  /* 0x00000004140b8981 */ /* 0x000ea2000c2e1900 */
[----:B----4-:R-:W-:-:S03]  /*0140*/  IMAD.WIDE R12, R3, 0x4, R12 ;  /* 0x00000004030c7825 */ /* 0x010fc600078e020c */
[----:B------:R1:W4:Y:S01]  /*0150*/  @!P0 LDG.E.EL R10, desc[UR4][R20.64] ;  /* 0x00000004140a8981 */ /* 0x000322000c2e1900 */
[----:B------:R-:W-:Y:S02]  /*0160*/  CS2R R2, SRZ ;  /* 0x0000000000027805 */ /* 0x000fe4000001ff00 */
[----:B------:R-:W-:Y:S02]  /*0170*/  CS2R R4, SRZ ;  /* 0x0000000000047805 */ /* 0x000fe4000001ff00 */
[----:B------:R-:W-:Y:S01]  /*0180*/  LOP3.LUT R23, R18, 0xfffffffc, RZ, 0xc0, !PT ;  /* 0xfffffffc12177812 */ /* 0x000fe200078ec0ff */
[----:B-----5:R-:W-:-:S03]  /*0190*/  IMAD.WIDE R14, R0, 0x4, R14 ;  /* 0x00000004000e7825 */ /* 0x020fc600078e020e */
[----:B------:R-:W-:Y:S01]  /*01a0*/  IADD3 R23, R0, -R23, RZ ;  /* 0x8000001700177210 */ /* 0x000fe20007ffe0ff */
[----:B0-----:R-:W-:Y:S01]  /*01b0*/  IMAD.WIDE R18, R0, 0x4, R16 ;  /* 0x0000000400127825 */ /* 0x001fe200078e0210 */
[----:B------:R-:W-:Y:S01]  /*01c0*/  CS2R R16, SRZ ;  /* 0x0000000000107805 */ /* 0x000fe2000001ff00 */
[----:B------:R-:W5:Y:S04]  /*01d0*/  @!P0 LDG.E.64 R2, desc[UR4][R14.64] ;  /* 0x000000040e028981 */ /* 0x000f68000c1e1b00 */
[----:B------:R-:W5:Y:S01]  /*01e0*/  @!P0 LDG.E.64 R4, desc[UR4][R18.64] ;  /* 0x0000000412048981 */ /* 0x000f62000c1e1b00 */
[C---:B-1----:R-:W-:Y:S01]  /*01f0*/  IMAD.WIDE R20, R23.reuse, 0x4, R6 ;  /* 0x0000000417147825 */ /* 0x042fe200078e0206 */
[----:B------:R-:W-:Y:S02]  /*0200*/  CS2R R6, SRZ ;  /* 0x0000000000067805 */ /* 0x000fe4000001ff00 */
[----:B------:R-:W5:Y:S01]  /*0210*/  @!P0 LDG.E.EL R16, desc[UR4][R12.64] ;  /* 0x000000040c108981 */ /* 0x000f62000c2e1900 */
[----:B---3--:R-:W-:Y:S01]  /*0220*/  IMAD.WIDE R22, R23, 0x4, R8 ;  /* 0x0000000417167825 */ /* 0x008fe200078e0208 */
[----:B------:R-:W-:-:S02]  /*0230*/  CS2R R8, SRZ ;  /* 0x0000000000087805 */ /* 0x000fc4000001ff00 */
[----:B------:R0:W3:Y:S04]  /*0240*/  @!P0 LDG.E.EL R17, desc[UR4][R12.64] ;  /* 0x000000040c118981 */ /* 0x0000e8000c2e1900 */
[----:B------:R-:W3:Y:S04]  /*0250*/  @!P0 LDG.E.EL.64 R8, desc[UR4][R20.64] ;  /* 0x0000000414088981 */ /* 0x000ee8000c2e1b00 */
[----:B------:R-:W3:Y:S01]  /*0260*/  @!P0 LDG.E.EL.64 R6, desc[UR4][R22.64] ;  /* 0x0000000416068981 */ /* 0x000ee2000c2e1b00 */
[----:B0-----:R-:W0:Y:S02]  /*0270*/  LDC.64 R12, c[0x0][0x240] ;  /* 0x00009000ff0c7b82 */ /* 0x001e240000000a00 */
[----:B0-----:R-:W-:-:S04]  /*0280*/  IMAD.WIDE R12, R0, 0x4, R12 ;  /* 0x00000004000c7825 */ /* 0x001fc800078e020c */
[----:B--2---:R-:W-:Y:S01]  /*0290*/  FADD R11, R11, 9.9999997473787516356e-06 ;  /* 0x3727c5ac0b0b7421 */ /* 0x004fe20000000000 */
[----:B----4-:R-:W-:-:S05]  /*02a0*/  FADD R10, R10, 9.9999997473787516356e-06 ;  /* 0x3727c5ac0a0a7421 */ /* 0x010fca0000000000 */
[----:B------:R-:W0:Y:S08]  /*02b0*/  MUFU.RSQ R11, R11 ;  /* 0x0000000b000b7308 */ /* 0x000e300000001400 */
[----:B------:R-:W1:Y:S01]  /*02c0*/  MUFU.RSQ R10, R10 ;  /* 0x0000000a000a7308 */ /* 0x000e620000001400 */
[----:B-----5:R-:W-:Y:S01]  /*02d0*/  FADD R15, R4, R2 ;  /* 0x00000002040f7221 */ /* 0x020fe20000000000 */
[----:B------:R-:W-:-:S03]  /*02e0*/  FADD R2, R5, R3 ;  /* 0x0000000305027221 */ /* 0x000fc60000000000 */
[----:B------:R-:W-:Y:S01]  /*02f0*/  FADD R16, R15, -R16 ;  /* 0x800000100f107221 */ /* 0x000fe20000000000 */
[----:B---3--:R-:W-:-:S03]  /*0300*/  FADD R17, R2, -R17 ;  /* 0x8000001102117221 */ /* 0x008fc60000000000 */
[----:B0-----:R-:W-:Y:S01]  /*0310*/  FMUL R3, R11, R16 ;  /* 0x000000100b037220 */ /* 0x001fe20000400000 */
[----:B-1----:R-:W-:-:S03]  /*0320*/  FMUL R2, R10, R17 ;  /* 0x000000110a027220 */ /* 0x002fc60000400000 */
[----:B------:R-:W-:Y:S01]  /*0330*/  FFMA R6, R3, R8, R6 ;  /* 0x0000000803067223 */ /* 0x000fe20000000006 */
[----:B------:R-:W-:Y:S01]  /*0340*/  FFMA R7, R2, R9, R7 ;  /* 0x0000000902077223 */ /* 0x000fe20000000007 */
[----:B------:R-:W-:Y:S06]  /*0350*/  @P0 EXIT ;  /* 0x000000000000094d */ /* 0x000fec0003800000 */
[----:B------:R-:W-:Y:S01]  /*0360*/  STG.E.64 desc[UR4][R12.64], R6 ;  /* 0x000000060c007986 */ /* 0x000fe2000c101b04 */
[----:B------:R-:W-:Y:S05]  /*0370*/  EXIT ;  /* 0x000000000000794d */ /* 0x000fea0003800000 */
.L_x_0:
[----:B------:R-:W-:-:S00]  /*0380*/  BRA `(.L_x_0) ;  /* 0xfffffffc00fc7947 */ /* 0x000fc0000383ffff */
[----:B------:R-:W-:-:S00]  /*0390*/  NOP ;  /* 0x0000000000007918 */ /* 0x000fc00000000000 */
        /* <DEDUP_REMOVED lines=14> */
.L_x_1:


//--------------------- .nv.global.init           --------------------------
	.section	.nv.global.init,"aw",@progbits
.nv.global.init:
	.type		_$_str,@object
	.size		_$_str,(.L_0 - _$_str)
_$_str:
        /*0000*/ 	.byte	0x5f, 0x5f, 0x43, 0x55, 0x44, 0x41, 0x5f, 0x46, 0x54, 0x5a, 0x00
.L_0:


//--------------------- .nv.constant0.triton_poi_fused_add_native_layer_norm_8 --------------------------
	.section	.nv.constant0.triton_poi_fused_add_native_layer_norm_8,"a",@progbits
	.sectionflags	@""
	.align	4
.nv.constant0.triton_poi_fused_add_native_layer_norm_8:
	.zero		588
